	.version 2.1
	.target sm_20
	// compiled with /usr/local/cuda3.1/cuda/open64/lib//be
	// nvopencc 3.1 built on 2010-06-07

	.visible .func _Z9BoxMullerRfS_ (.param .u64 __cudaparmf1__Z9BoxMullerRfS_, .param .u64 __cudaparmf2__Z9BoxMullerRfS_)

	//-----------------------------------------------------------
	// Compiling /tmp/tmpxft_0000207d_00000000-7_MersenneTwister.cpp3.i (/tmp/ccBI#.e3risd)
	//-----------------------------------------------------------

	//-----------------------------------------------------------
	// Options:
	//-----------------------------------------------------------
	//  Target:ptx, ISA:sm_20, Endian:little, Pointer Size:64
	//  -O3	(Optimization level)
	//  -g0	(Debug level)
	//  -m2	(Report advisories)
	//-----------------------------------------------------------

	.file	1	"<command-line>"
	.file	2	"/tmp/tmpxft_0000207d_00000000-6_MersenneTwister.cudafe2.gpu"
	.file	3	"/home/andrew/repositories/gpuocelot/tests/cuda2.2/tests/MersenneTwister/MersenneTwister.h"
	.file	4	"/usr/lib/gcc/x86_64-linux-gnu/4.4.3/include/stddef.h"
	.file	5	"/usr/local/cuda3.1/cuda/bin/../include/crt/device_runtime.h"
	.file	6	"/usr/local/cuda3.1/cuda/bin/../include/host_defines.h"
	.file	7	"/usr/local/cuda3.1/cuda/bin/../include/builtin_types.h"
	.file	8	"/usr/local/cuda3.1/cuda/bin/../include/device_types.h"
	.file	9	"/usr/local/cuda3.1/cuda/bin/../include/driver_types.h"
	.file	10	"/usr/local/cuda3.1/cuda/bin/../include/surface_types.h"
	.file	11	"/usr/local/cuda3.1/cuda/bin/../include/texture_types.h"
	.file	12	"/usr/local/cuda3.1/cuda/bin/../include/vector_types.h"
	.file	13	"/usr/local/cuda3.1/cuda/bin/../include/device_launch_parameters.h"
	.file	14	"/usr/local/cuda3.1/cuda/bin/../include/crt/storage_class.h"
	.file	15	"/usr/include/bits/types.h"
	.file	16	"/usr/include/time.h"
	.file	17	"/home/andrew/repositories/gpuocelot/tests/cuda2.2/tests/MersenneTwister/MersenneTwister_kernel.cu"
	.file	18	"/usr/local/cuda3.1/cuda/bin/../include/common_functions.h"
	.file	19	"/usr/local/cuda3.1/cuda/bin/../include/math_functions.h"
	.file	20	"/usr/local/cuda3.1/cuda/bin/../include/math_constants.h"
	.file	21	"/usr/local/cuda3.1/cuda/bin/../include/device_functions.h"
	.file	22	"/usr/local/cuda3.1/cuda/bin/../include/sm_11_atomic_functions.h"
	.file	23	"/usr/local/cuda3.1/cuda/bin/../include/sm_12_atomic_functions.h"
	.file	24	"/usr/local/cuda3.1/cuda/bin/../include/sm_13_double_functions.h"
	.file	25	"/usr/local/cuda3.1/cuda/bin/../include/sm_20_atomic_functions.h"
	.file	26	"/usr/local/cuda3.1/cuda/bin/../include/sm_20_intrinsics.h"
	.file	27	"/usr/local/cuda3.1/cuda/bin/../include/surface_functions.h"
	.file	28	"/usr/local/cuda3.1/cuda/bin/../include/texture_fetch_functions.h"
	.file	29	"/usr/local/cuda3.1/cuda/bin/../include/math_functions_dbl_ptx3.h"

	.global .align 4 .b8 ds_MT[65536];

	.visible .func _Z9BoxMullerRfS_ (.param .u64 __cudaparmf1__Z9BoxMullerRfS_, .param .u64 __cudaparmf2__Z9BoxMullerRfS_)
	{
	.reg .u32 %r<15>;
	.reg .u64 %rd<6>;
	.reg .f32 %f<43>;
	.reg .pred %p<5>;
	.loc	17	144	0
$LDWbegin__Z9BoxMullerRfS_:
	ld.param.u64 	%rd1, [__cudaparmf1__Z9BoxMullerRfS_];
	mov.s64 	%rd2, %rd1;
	ld.param.u64 	%rd3, [__cudaparmf2__Z9BoxMullerRfS_];
	mov.s64 	%rd4, %rd3;
	.loc	17	145	0
	ld.f32 	%f1, [%rd2+0];
	.loc	19	1237	0
	mov.b32 	%r1, %f1;
	mov.s32 	%r2, %r1;
	.loc	19	1239	0
	mov.f32 	%f2, 0f00000000;     	// 0
	set.gt.u32.f32 	%r3, %f1, %f2;
	neg.s32 	%r4, %r3;
	mov.f32 	%f3, 0f7f800000;     	// ((1.0F)/(0.0F))
	set.lt.u32.f32 	%r5, %f1, %f3;
	neg.s32 	%r6, %r5;
	and.b32 	%r7, %r4, %r6;
	mov.u32 	%r8, 0;
	setp.eq.s32 	%p1, %r7, %r8;
	@%p1 bra 	$Lt_0_2562;
	mov.u32 	%r9, 8388607;
	setp.gt.u32 	%p2, %r1, %r9;
	@%p2 bra 	$Lt_0_3842;
	.loc	19	1246	0
	mov.f32 	%f4, 0f4b800000;     	// 1.67772e+07
	mul.f32 	%f5, %f1, %f4;
	mov.b32 	%r2, %f5;
	mov.s32 	%r10, -151;
	bra.uni 	$Lt_0_3586;
$Lt_0_3842:
	mov.s32 	%r10, -127;
$Lt_0_3586:
	.loc	19	1250	0
	and.b32 	%r11, %r2, -2139095041;
	or.b32 	%r12, %r11, 1065353216;
	mov.b32 	%f6, %r12;
	mov.f32 	%f7, %f6;
	.loc	19	1251	0
	shr.u32 	%r13, %r2, 23;
	add.u32 	%r10, %r10, %r13;
	mov.f32 	%f8, 0f3fb504f3;     	// 1.41421
	setp.gt.f32 	%p3, %f6, %f8;
	@!%p3 bra 	$Lt_0_4098;
	.loc	19	1253	0
	mov.f32 	%f9, 0f3f000000;     	// 0.5
	mul.f32 	%f7, %f6, %f9;
	.loc	19	1254	0
	add.s32 	%r10, %r10, 1;
$Lt_0_4098:
	.loc	19	1190	0
	mov.f32 	%f10, 0fbf800000;    	// -1
	add.f32 	%f11, %f7, %f10;
	mov.f32 	%f12, 0f3f800000;    	// 1
	add.f32 	%f13, %f7, %f12;
	div.approx.f32 	%f14, %f11, %f13;
	mul.f32 	%f15, %f11, %f14;
	sub.f32 	%f16, %f11, %f15;
	mul.f32 	%f17, %f16, %f16;
	mov.f32 	%f18, 0f3b2063c3;    	// 0.00244735
	mov.f32 	%f19, 0f3c4c4be0;    	// 0.0124693
	fma.rn.f32 	%f20, %f18, %f17, %f19;
	mov.f32 	%f21, 0f3daaab50;    	// 0.0833346
	fma.rn.f32 	%f22, %f20, %f17, %f21;
	mul.f32 	%f23, %f17, %f22;
	neg.f32 	%f24, %f15;
	fma.rn.f32 	%f25, %f23, %f16, %f24;
	.loc	19	1261	0
	cvt.rn.f32.s32 	%f26, %r10;
	mov.f32 	%f27, 0f3f317218;    	// 0.693147
	add.f32 	%f28, %f25, %f11;
	fma.rn.f32 	%f29, %f26, %f27, %f28;
	bra.uni 	$LDWendi___internal_fmad_177_1;
$Lt_0_2562:
	.loc	19	1265	0
	lg2.approx.f32 	%f30, %f1;
	mov.f32 	%f31, 0f3f317218;    	// 0.693147
	mul.f32 	%f29, %f30, %f31;
$LDWendi___internal_fmad_177_1:
	.loc	17	146	0
	ld.f32 	%f32, [%rd4+0];
	mov.f32 	%f33, 0f40c90fdb;    	// 6.28319
	mul.f32 	%f34, %f32, %f33;
	.loc	17	147	0
	mov.f32 	%f35, 0fc0000000;    	// -2
	mul.f32 	%f36, %f29, %f35;
	sqrt.rn.f32 	%f37, %f36;
	cos.approx.f32 	%f38, %f34;
	mul.f32 	%f39, %f37, %f38;
	st.f32 	[%rd2+0], %f39;
	.loc	17	148	0
	sin.approx.f32 	%f40, %f34;
	mul.f32 	%f41, %f37, %f40;
	st.f32 	[%rd4+0], %f41;
	.loc	17	149	0
	ret;
$LDWend__Z9BoxMullerRfS_:
	} // _Z9BoxMullerRfS_

	.entry _Z9RandomGPUPfi (
		.param .u64 __cudaparm__Z9RandomGPUPfi_d_Random,
		.param .s32 __cudaparm__Z9RandomGPUPfi_NPerRng)
	{
	.reg .u32 %r<127>;
	.reg .u64 %rd<22>;
	.reg .f32 %f<7>;
	.reg .pred %p<8>;
	.local .align 4 .b8 __cuda___cuda_local_var_27021_18_mt_065548[76];
	.loc	17	87	0
$LDWbegin__Z9RandomGPUPfi:
	.loc	17	96	0
	mov.u32 	%r1, %ntid.x;
	mov.u32 	%r2, %ctaid.x;
	mul.lo.u32 	%r3, %r2, %r1;
	mov.u32 	%r4, %tid.x;
	add.u32 	%r5, %r4, %r3;
	mov.s32 	%r6, %r5;
	mov.u32 	%r7, 4095;
	setp.gt.s32 	%p1, %r5, %r7;
	@%p1 bra 	$Lt_1_5634;
	cvt.s64.s32 	%rd1, %r5;
	mov.s64 	%rd2, %rd1;
	ld.param.s32 	%r8, [__cudaparm__Z9RandomGPUPfi_NPerRng];
	mov.s32 	%r9, 0;
	setp.gt.s32 	%p2, %r8, %r9;
	mov.u32 	%r10, %nctaid.x;
	mul.lo.u32 	%r11, %r10, %r1;
	cvt.s64.u32 	%rd3, %r11;
	mov.u64 	%rd4, ds_MT;
	mul.wide.s32 	%rd5, %r5, 16;
	add.u64 	%rd6, %rd4, %rd5;
	mul.wide.u32 	%rd7, %r11, 16;
	mov.u64 	%rd8, __cuda___cuda_local_var_27021_18_mt_065548;
$Lt_1_6146:
 //<loop> Loop body line 96, nesting depth: 1, estimated iterations: unknown
	.loc	17	98	0
	ld.global.u32 	%r12, [%rd6+0];
	ld.global.u32 	%r13, [%rd6+4];
	ld.global.u32 	%r14, [%rd6+8];
	.loc	17	101	0
	ld.global.u32 	%r15, [%rd6+12];
	st.local.u32 	[__cuda___cuda_local_var_27021_18_mt_065548+0], %r15;
	.loc	17	103	0
	shr.u32 	%r16, %r15, 30;
	xor.b32 	%r17, %r15, %r16;
	mul.lo.u32 	%r18, %r17, 1812433253;
	add.u32 	%r19, %r18, 1;
	st.local.u32 	[__cuda___cuda_local_var_27021_18_mt_065548+4], %r19;
	shr.u32 	%r20, %r19, 30;
	xor.b32 	%r21, %r19, %r20;
	mul.lo.u32 	%r22, %r21, 1812433253;
	add.u32 	%r23, %r22, 2;
	st.local.u32 	[__cuda___cuda_local_var_27021_18_mt_065548+8], %r23;
	shr.u32 	%r24, %r23, 30;
	xor.b32 	%r25, %r23, %r24;
	mul.lo.u32 	%r26, %r25, 1812433253;
	add.u32 	%r27, %r26, 3;
	st.local.u32 	[__cuda___cuda_local_var_27021_18_mt_065548+12], %r27;
	shr.u32 	%r28, %r27, 30;
	xor.b32 	%r29, %r27, %r28;
	mul.lo.u32 	%r30, %r29, 1812433253;
	add.u32 	%r31, %r30, 4;
	st.local.u32 	[__cuda___cuda_local_var_27021_18_mt_065548+16], %r31;
	shr.u32 	%r32, %r31, 30;
	xor.b32 	%r33, %r31, %r32;
	mul.lo.u32 	%r34, %r33, 1812433253;
	add.u32 	%r35, %r34, 5;
	st.local.u32 	[__cuda___cuda_local_var_27021_18_mt_065548+20], %r35;
	shr.u32 	%r36, %r35, 30;
	xor.b32 	%r37, %r35, %r36;
	mul.lo.u32 	%r38, %r37, 1812433253;
	add.u32 	%r39, %r38, 6;
	st.local.u32 	[__cuda___cuda_local_var_27021_18_mt_065548+24], %r39;
	shr.u32 	%r40, %r39, 30;
	xor.b32 	%r41, %r39, %r40;
	mul.lo.u32 	%r42, %r41, 1812433253;
	add.u32 	%r43, %r42, 7;
	st.local.u32 	[__cuda___cuda_local_var_27021_18_mt_065548+28], %r43;
	shr.u32 	%r44, %r43, 30;
	xor.b32 	%r45, %r43, %r44;
	mul.lo.u32 	%r46, %r45, 1812433253;
	add.u32 	%r47, %r46, 8;
	st.local.u32 	[__cuda___cuda_local_var_27021_18_mt_065548+32], %r47;
	shr.u32 	%r48, %r47, 30;
	xor.b32 	%r49, %r47, %r48;
	mul.lo.u32 	%r50, %r49, 1812433253;
	add.u32 	%r51, %r50, 9;
	st.local.u32 	[__cuda___cuda_local_var_27021_18_mt_065548+36], %r51;
	shr.u32 	%r52, %r51, 30;
	xor.b32 	%r53, %r51, %r52;
	mul.lo.u32 	%r54, %r53, 1812433253;
	add.u32 	%r55, %r54, 10;
	st.local.u32 	[__cuda___cuda_local_var_27021_18_mt_065548+40], %r55;
	shr.u32 	%r56, %r55, 30;
	xor.b32 	%r57, %r55, %r56;
	mul.lo.u32 	%r58, %r57, 1812433253;
	add.u32 	%r59, %r58, 11;
	st.local.u32 	[__cuda___cuda_local_var_27021_18_mt_065548+44], %r59;
	shr.u32 	%r60, %r59, 30;
	xor.b32 	%r61, %r59, %r60;
	mul.lo.u32 	%r62, %r61, 1812433253;
	add.u32 	%r63, %r62, 12;
	st.local.u32 	[__cuda___cuda_local_var_27021_18_mt_065548+48], %r63;
	shr.u32 	%r64, %r63, 30;
	xor.b32 	%r65, %r63, %r64;
	mul.lo.u32 	%r66, %r65, 1812433253;
	add.u32 	%r67, %r66, 13;
	st.local.u32 	[__cuda___cuda_local_var_27021_18_mt_065548+52], %r67;
	shr.u32 	%r68, %r67, 30;
	xor.b32 	%r69, %r67, %r68;
	mul.lo.u32 	%r70, %r69, 1812433253;
	add.u32 	%r71, %r70, 14;
	st.local.u32 	[__cuda___cuda_local_var_27021_18_mt_065548+56], %r71;
	shr.u32 	%r72, %r71, 30;
	xor.b32 	%r73, %r71, %r72;
	mul.lo.u32 	%r74, %r73, 1812433253;
	add.u32 	%r75, %r74, 15;
	st.local.u32 	[__cuda___cuda_local_var_27021_18_mt_065548+60], %r75;
	shr.u32 	%r76, %r75, 30;
	xor.b32 	%r77, %r75, %r76;
	mul.lo.u32 	%r78, %r77, 1812433253;
	add.u32 	%r79, %r78, 16;
	st.local.u32 	[__cuda___cuda_local_var_27021_18_mt_065548+64], %r79;
	shr.u32 	%r80, %r79, 30;
	xor.b32 	%r81, %r79, %r80;
	mul.lo.u32 	%r82, %r81, 1812433253;
	add.u32 	%r83, %r82, 17;
	st.local.u32 	[__cuda___cuda_local_var_27021_18_mt_065548+68], %r83;
	shr.u32 	%r84, %r83, 30;
	xor.b32 	%r85, %r83, %r84;
	mul.lo.u32 	%r86, %r85, 1812433253;
	add.u32 	%r87, %r86, 18;
	st.local.u32 	[__cuda___cuda_local_var_27021_18_mt_065548+72], %r87;
	.loc	17	106	0
	ld.local.u32 	%r88, [__cuda___cuda_local_var_27021_18_mt_065548+0];
	@!%p2 bra 	$Lt_1_6402;
 //<loop> Part of loop body line 96, head labeled $Lt_1_6146
	mov.s32 	%r89, %r8;
	mul.lo.s32 	%r90, %r8, 4096;
	mov.s32 	%r91, %r6;
	add.s32 	%r92, %r90, %r6;
	ld.param.u64 	%rd9, [__cudaparm__Z9RandomGPUPfi_d_Random];
	mul.lo.u64 	%rd10, %rd2, 4;
	add.u64 	%rd11, %rd9, %rd10;
	mov.s32 	%r93, 0;
 //<loop> Part of loop body line 96, head labeled $Lt_1_6146
	mov.s32 	%r94, %r89;
$Lt_1_6914:
 //<loop> Loop body line 106, nesting depth: 2, estimated iterations: unknown
	.loc	17	114	0
	mov.s32 	%r95, %r88;
	.loc	17	115	0
	add.s32 	%r96, %r93, 1;
	sub.s32 	%r97, %r93, 18;
	mov.s32 	%r98, 18;
	setp.gt.s32 	%p3, %r96, %r98;
	selp.s32 	%r99, %r97, %r96, %p3;
	cvt.s64.s32 	%rd12, %r99;
	mul.wide.s32 	%rd13, %r99, 4;
	add.u64 	%rd14, %rd8, %rd13;
	ld.local.u32 	%r100, [%rd14+0];
	mov.s32 	%r88, %r100;
	.loc	17	114	0
	and.b32 	%r101, %r95, -2;
	add.s32 	%r102, %r93, 9;
	sub.s32 	%r103, %r93, 10;
	mov.s32 	%r104, 18;
	setp.gt.s32 	%p4, %r102, %r104;
	selp.s32 	%r105, %r103, %r102, %p4;
	cvt.s64.s32 	%rd15, %r105;
	mul.wide.s32 	%rd16, %r105, 4;
	add.u64 	%rd17, %rd8, %rd16;
	ld.local.u32 	%r106, [%rd17+0];
	and.b32 	%r107, %r100, 1;
	or.b32 	%r108, %r101, %r107;
	and.b32 	%r109, %r108, 1;
	shr.u32 	%r110, %r108, 1;
	xor.b32 	%r111, %r106, %r110;
	xor.b32 	%r112, %r111, %r12;
	neg.s32 	%r113, %r109;
	slct.u32.s32 	%r114, %r111, %r112, %r113;
	.loc	17	120	0
	cvt.s64.s32 	%rd18, %r93;
	mul.wide.s32 	%rd19, %r93, 4;
	add.u64 	%rd20, %rd8, %rd19;
	st.local.u32 	[%rd20+0], %r114;
	.loc	17	121	0
	mov.s32 	%r93, %r99;
	.loc	17	130	0
	shr.u32 	%r115, %r114, 12;
	xor.b32 	%r116, %r115, %r114;
	shl.b32 	%r117, %r116, 7;
	and.b32 	%r118, %r117, %r13;
	xor.b32 	%r119, %r116, %r118;
	shl.b32 	%r120, %r119, 15;
	and.b32 	%r121, %r120, %r14;
	xor.b32 	%r122, %r119, %r121;
	shr.u32 	%r123, %r122, 18;
	xor.b32 	%r124, %r122, %r123;
	cvt.rn.f32.u32 	%f1, %r124;
	mov.f32 	%f2, 0f3f800000;     	// 1
	add.f32 	%f3, %f1, %f2;
	mov.f32 	%f4, 0f2f800000;     	// 2.32831e-10
	mul.f32 	%f5, %f3, %f4;
	st.global.f32 	[%rd11+0], %f5;
	add.s32 	%r91, %r91, 4096;
	add.u64 	%rd11, %rd11, 16384;
	setp.ne.s32 	%p5, %r91, %r92;
	@%p5 bra 	$Lt_1_6914;
$Lt_1_6402:
 //<loop> Part of loop body line 96, head labeled $Lt_1_6146
	add.s32 	%r6, %r6, %r11;
	add.s64 	%rd2, %rd2, %rd3;
	add.u64 	%rd6, %rd6, %rd7;
	mov.u32 	%r125, 4095;
	setp.le.s32 	%p6, %r6, %r125;
	@%p6 bra 	$Lt_1_6146;
$Lt_1_5634:
	.loc	17	133	0
	exit;
$LDWend__Z9RandomGPUPfi:
	} // _Z9RandomGPUPfi

	.entry _Z12BoxMullerGPUPfi (
		.param .u64 __cudaparm__Z12BoxMullerGPUPfi_d_Random,
		.param .s32 __cudaparm__Z12BoxMullerGPUPfi_NPerRng)
	{
	.reg .u32 %r<37>;
	.reg .u64 %rd<6>;
	.reg .f32 %f<43>;
	.reg .pred %p<9>;
	.loc	17	151	0
$LDWbegin__Z12BoxMullerGPUPfi:
	.loc	17	155	0
	mov.u32 	%r1, %ntid.x;
	mov.u32 	%r2, %ctaid.x;
	mul.lo.u32 	%r3, %r2, %r1;
	mov.u32 	%r4, %tid.x;
	add.u32 	%r5, %r4, %r3;
	mov.s32 	%r6, %r5;
	mov.u32 	%r7, 4095;
	setp.gt.s32 	%p1, %r5, %r7;
	@%p1 bra 	$Lt_2_5634;
	ld.param.s32 	%r8, [__cudaparm__Z12BoxMullerGPUPfi_NPerRng];
	mov.s32 	%r9, 0;
	setp.gt.s32 	%p2, %r8, %r9;
	mov.u32 	%r10, %nctaid.x;
	mul.lo.u32 	%r11, %r10, %r1;
$Lt_2_6146:
 //<loop> Loop body line 155, nesting depth: 1, estimated iterations: unknown
	@!%p2 bra 	$Lt_2_6402;
 //<loop> Part of loop body line 155, head labeled $Lt_2_6146
	add.s32 	%r12, %r8, 1;
	shr.s32 	%r13, %r12, 31;
	mov.s32 	%r14, 1;
	and.b32 	%r15, %r13, %r14;
	add.s32 	%r16, %r15, %r12;
	shr.s32 	%r17, %r16, 1;
	mul.lo.s32 	%r18, %r8, 4096;
	mov.s32 	%r19, %r6;
	add.s32 	%r20, %r18, %r6;
	ld.param.u64 	%rd1, [__cudaparm__Z12BoxMullerGPUPfi_d_Random];
	cvt.s64.s32 	%rd2, %r6;
	mul.wide.s32 	%rd3, %r6, 4;
	add.u64 	%rd4, %rd1, %rd3;
 //<loop> Part of loop body line 155, head labeled $Lt_2_6146
	mov.s32 	%r21, %r17;
$Lt_2_6914:
 //<loop> Loop body line 155, nesting depth: 2, estimated iterations: unknown
	.loc	17	145	0
	ld.global.f32 	%f1, [%rd4+0];
	.loc	19	1237	0
	mov.b32 	%r22, %f1;
	mov.s32 	%r23, %r22;
	.loc	19	1239	0
	mov.f32 	%f2, 0f00000000;     	// 0
	set.gt.u32.f32 	%r24, %f1, %f2;
	neg.s32 	%r25, %r24;
	mov.f32 	%f3, 0f7f800000;     	// ((1.0F)/(0.0F))
	set.lt.u32.f32 	%r26, %f1, %f3;
	neg.s32 	%r27, %r26;
	and.b32 	%r28, %r25, %r27;
	mov.u32 	%r29, 0;
	setp.eq.s32 	%p3, %r28, %r29;
	@%p3 bra 	$Lt_2_4610;
 //<loop> Part of loop body line 155, head labeled $Lt_2_6914
	mov.u32 	%r30, 8388607;
	setp.gt.u32 	%p4, %r22, %r30;
	@%p4 bra 	$Lt_2_7426;
 //<loop> Part of loop body line 155, head labeled $Lt_2_6914
	.loc	19	1246	0
	mov.f32 	%f4, 0f4b800000;     	// 1.67772e+07
	mul.f32 	%f5, %f1, %f4;
	mov.b32 	%r23, %f5;
	mov.s32 	%r31, -151;
	bra.uni 	$Lt_2_7170;
$Lt_2_7426:
 //<loop> Part of loop body line 155, head labeled $Lt_2_6914
	mov.s32 	%r31, -127;
$Lt_2_7170:
 //<loop> Part of loop body line 155, head labeled $Lt_2_6914
	.loc	19	1250	0
	and.b32 	%r32, %r23, -2139095041;
	or.b32 	%r33, %r32, 1065353216;
	mov.b32 	%f6, %r33;
	mov.f32 	%f7, %f6;
	.loc	19	1251	0
	shr.u32 	%r34, %r23, 23;
	add.u32 	%r31, %r31, %r34;
	mov.f32 	%f8, 0f3fb504f3;     	// 1.41421
	setp.gt.f32 	%p5, %f6, %f8;
	@!%p5 bra 	$Lt_2_7682;
 //<loop> Part of loop body line 155, head labeled $Lt_2_6914
	.loc	19	1253	0
	mov.f32 	%f9, 0f3f000000;     	// 0.5
	mul.f32 	%f7, %f6, %f9;
	.loc	19	1254	0
	add.s32 	%r31, %r31, 1;
$Lt_2_7682:
 //<loop> Part of loop body line 155, head labeled $Lt_2_6914
	.loc	19	1190	0
	mov.f32 	%f10, 0fbf800000;    	// -1
	add.f32 	%f11, %f7, %f10;
	mov.f32 	%f12, 0f3f800000;    	// 1
	add.f32 	%f13, %f7, %f12;
	div.approx.f32 	%f14, %f11, %f13;
	mul.f32 	%f15, %f11, %f14;
	sub.f32 	%f16, %f11, %f15;
	mul.f32 	%f17, %f16, %f16;
	mov.f32 	%f18, 0f3b2063c3;    	// 0.00244735
	mov.f32 	%f19, 0f3c4c4be0;    	// 0.0124693
	fma.rn.f32 	%f20, %f18, %f17, %f19;
	mov.f32 	%f21, 0f3daaab50;    	// 0.0833346
	fma.rn.f32 	%f22, %f20, %f17, %f21;
	mul.f32 	%f23, %f17, %f22;
	neg.f32 	%f24, %f15;
	fma.rn.f32 	%f25, %f23, %f16, %f24;
	.loc	19	1261	0
	cvt.rn.f32.s32 	%f26, %r31;
	mov.f32 	%f27, 0f3f317218;    	// 0.693147
	add.f32 	%f28, %f25, %f11;
	fma.rn.f32 	%f29, %f26, %f27, %f28;
	bra.uni 	$LDWendi___internal_fmad_179_1;
$Lt_2_4610:
 //<loop> Part of loop body line 155, head labeled $Lt_2_6914
	.loc	19	1265	0
	lg2.approx.f32 	%f30, %f1;
	mov.f32 	%f31, 0f3f317218;    	// 0.693147
	mul.f32 	%f29, %f30, %f31;
$LDWendi___internal_fmad_179_1:
 //<loop> Part of loop body line 155, head labeled $Lt_2_6914
	.loc	17	146	0
	ld.global.f32 	%f32, [%rd4+16384];
	mov.f32 	%f33, 0f40c90fdb;    	// 6.28319
	mul.f32 	%f34, %f32, %f33;
	.loc	17	147	0
	mov.f32 	%f35, 0fc0000000;    	// -2
	mul.f32 	%f36, %f29, %f35;
	sqrt.rn.f32 	%f37, %f36;
	cos.approx.f32 	%f38, %f34;
	mul.f32 	%f39, %f37, %f38;
	st.global.f32 	[%rd4+0], %f39;
	.loc	17	148	0
	sin.approx.f32 	%f40, %f34;
	mul.f32 	%f41, %f37, %f40;
	st.global.f32 	[%rd4+16384], %f41;
	.loc	17	157	0
	add.s32 	%r19, %r19, 8192;
	add.u64 	%rd4, %rd4, 32768;
	setp.lt.s32 	%p6, %r19, %r20;
	@%p6 bra 	$Lt_2_6914;
$Lt_2_6402:
 //<loop> Part of loop body line 155, head labeled $Lt_2_6146
	add.s32 	%r6, %r6, %r11;
	mov.u32 	%r35, 4095;
	setp.le.s32 	%p7, %r6, %r35;
	@%p7 bra 	$Lt_2_6146;
$Lt_2_5634:
	.loc	17	161	0
	exit;
$LDWend__Z12BoxMullerGPUPfi:
	} // _Z12BoxMullerGPUPfi



// ===== COMPILED SASS (sm_100) =====

	.target	sm_100

	.elftype	@"ET_EXEC"


//--------------------- .note.nv.tkinfo           --------------------------
	.section	.note.nv.tkinfo,"",@"SHT_NOTE"
	.sectionflags	@"SHF_NOTE_NV_TKINFO"
	.tkinfo
        /*0018*/ 	.word	0x00000002
        /*0030*/ 	.string	""
        /*0030*/ 	.string	"ptxas"
        /*0030*/ 	.string	"Cuda compilation tools, release 13.0, V13.0.88"
        /*0030*/ 	.string	"Build cuda_13.0.r13.0/compiler.36424714_0"
        /*0030*/ 	.string	"-arch sm_100 "



//--------------------- .note.nv.cuinfo           --------------------------
	.section	.note.nv.cuinfo,"",@"SHT_NOTE"
	.sectionflags	@"SHF_NOTE_NV_CUINFO"
        /*0018*/ 	.short	0x0002
        /*001a*/ 	.short	0x0014
        /*001c*/ 	.short	0x0082
	.zero		2


//--------------------- .nv.info                  --------------------------
	.section	.nv.info,"",@"SHT_CUDA_INFO"
	.align	4


	//----- nvinfo : EIATTR_REGCOUNT
	.align		4
        /*0000*/ 	.byte	0x04, 0x2f
        /*0002*/ 	.short	(.L_2 - .L_1)
	.align		4
.L_1:
        /*0004*/ 	.word	index@(_Z9RandomGPUPfi)
        /*0008*/ 	.word	0x0000001e


	//----- nvinfo : EIATTR_FRAME_SIZE
	.align		4
.L_2:
        /*000c*/ 	.byte	0x04, 0x11
        /*000e*/ 	.short	(.L_4 - .L_3)
	.align		4
.L_3:
        /*0010*/ 	.word	index@(_Z9RandomGPUPfi)
        /*0014*/ 	.word	0x00000050


	//----- nvinfo : EIATTR_REGCOUNT
	.align		4
.L_4:
        /*0018*/ 	.byte	0x04, 0x2f
        /*001a*/ 	.short	(.L_6 - .L_5)
	.align		4
.L_5:
        /*001c*/ 	.word	index@(_Z12BoxMullerGPUPfi)
        /*0020*/ 	.word	0x00000010


	//----- nvinfo : EIATTR_FRAME_SIZE
	.align		4
.L_6:
        /*0024*/ 	.byte	0x04, 0x11
        /*0026*/ 	.short	(.L_8 - .L_7)
	.align		4
.L_7:
        /*0028*/ 	.word	index@($__internal_0_$__cuda_sm20_sqrt_rn_f32_slowpath)
        /*002c*/ 	.word	0x00000000


	//----- nvinfo : EIATTR_FRAME_SIZE
	.align		4
.L_8:
        /*0030*/ 	.byte	0x04, 0x11
        /*0032*/ 	.short	(.L_10 - .L_9)
	.align		4
.L_9:
        /*0034*/ 	.word	index@(_Z12BoxMullerGPUPfi)
        /*0038*/ 	.word	0x00000000


	//----- nvinfo : EIATTR_MIN_STACK_SIZE
	.align		4
.L_10:
        /*003c*/ 	.byte	0x04, 0x12
        /*003e*/ 	.short	(.L_12 - .L_11)
	.align		4
.L_11:
        /*0040*/ 	.word	index@(_Z12BoxMullerGPUPfi)
        /*0044*/ 	.word	0x00000000


	//----- nvinfo : EIATTR_MIN_STACK_SIZE
	.align		4
.L_12:
        /*0048*/ 	.byte	0x04, 0x12
        /*004a*/ 	.short	(.L_14 - .L_13)
	.align		4
.L_13:
        /*004c*/ 	.word	index@(_Z9RandomGPUPfi)
        /*0050*/ 	.word	0x00000050
.L_14:


//--------------------- .nv.compat                --------------------------
	.section	.nv.compat,"",@"SHT_CUDA_COMPAT_INFO"
	.align	4
        /*0000*/ 	.byte	0x02, 0x09, 0x00, 0x00, 0x02, 0x02, 0x01, 0x00, 0x02, 0x05, 0x05, 0x00, 0x03, 0x07, 0x01, 0x01
        /*0010*/ 	.byte	0x02, 0x03, 0x00, 0x00, 0x02, 0x06, 0x01, 0x00, 0x04, 0x0b, 0x08, 0x00, 0x01, 0x00, 0x00, 0x00
        /*0020*/ 	.byte	0x00, 0x00, 0x00, 0x00


//--------------------- .nv.info._Z12BoxMullerGPUPfi --------------------------
	.section	.nv.info._Z12BoxMullerGPUPfi,"",@"SHT_CUDA_INFO"
	.sectionflags	@""
	.align	4


	//----- nvinfo : EIATTR_CUDA_API_VERSION
	.align		4
        /*0000*/ 	.byte	0x04, 0x37
        /*0002*/ 	.short	(.L_16 - .L_15)
.L_15:
        /*0004*/ 	.word	0x00000082


	//----- nvinfo : EIATTR_KPARAM_INFO
	.align		4
.L_16:
        /*0008*/ 	.byte	0x04, 0x17
        /*000a*/ 	.short	(.L_18 - .L_17)
.L_17:
        /*000c*/ 	.word	0x00000000
        /*0010*/ 	.short	0x0001
        /*0012*/ 	.short	0x0008
        /*0014*/ 	.byte	0x00, 0xf0, 0x11, 0x00


	//----- nvinfo : EIATTR_KPARAM_INFO
	.align		4
.L_18:
        /*0018*/ 	.byte	0x04, 0x17
        /*001a*/ 	.short	(.L_20 - .L_19)
.L_19:
        /*001c*/ 	.word	0x00000000
        /*0020*/ 	.short	0x0000
        /*0022*/ 	.short	0x0000
        /*0024*/ 	.byte	0x00, 0xf0, 0x21, 0x00


	//----- nvinfo : EIATTR_SPARSE_MMA_MASK
	.align		4
.L_20:
        /*0028*/ 	.byte	0x03, 0x50
        /*002a*/ 	.short	0x0000


	//----- nvinfo : EIATTR_MAXREG_COUNT
	.align		4
        /*002c*/ 	.byte	0x03, 0x1b
        /*002e*/ 	.short	0x00ff


	//----- nvinfo : EIATTR_MERCURY_ISA_VERSION
	.align		4
        /*0030*/ 	.byte	0x03, 0x5f
        /*0032*/ 	.short	0x0101


	//----- nvinfo : EIATTR_VRC_CTA_INIT_COUNT
	.align		4
        /*0034*/ 	.byte	0x02, 0x4a
	.zero		1
	.zero		1


	//----- nvinfo : EIATTR_EXIT_INSTR_OFFSETS
	.align		4
        /*0038*/ 	.byte	0x04, 0x1c
        /*003a*/ 	.short	(.L_22 - .L_21)


	//   ....[0]....
.L_21:
        /*003c*/ 	.word	0x00000060


	//   ....[1]....
        /*0040*/ 	.word	0x00000610


	//----- nvinfo : EIATTR_CRS_STACK_SIZE
	.align		4
.L_22:
        /*0044*/ 	.byte	0x04, 0x1e
        /*0046*/ 	.short	(.L_24 - .L_23)
.L_23:
        /*0048*/ 	.word	0x00000000


	//----- nvinfo : EIATTR_CBANK_PARAM_SIZE
	.align		4
.L_24:
        /*004c*/ 	.byte	0x03, 0x19
        /*004e*/ 	.short	0x000c


	//----- nvinfo : EIATTR_PARAM_CBANK
	.align		4
        /*0050*/ 	.byte	0x04, 0x0a
        /*0052*/ 	.short	(.L_26 - .L_25)
	.align		4
.L_25:
        /*0054*/ 	.word	index@(.nv.constant0._Z12BoxMullerGPUPfi)
        /*0058*/ 	.short	0x0380
        /*005a*/ 	.short	0x000c


	//----- nvinfo : EIATTR_SW_WAR
	.align		4
.L_26:
        /*005c*/ 	.byte	0x04, 0x36
        /*005e*/ 	.short	(.L_28 - .L_27)
.L_27:
        /*0060*/ 	.word	0x00000008
.L_28:


//--------------------- .nv.info._Z9RandomGPUPfi  --------------------------
	.section	.nv.info._Z9RandomGPUPfi,"",@"SHT_CUDA_INFO"
	.sectionflags	@""
	.align	4


	//----- nvinfo : EIATTR_CUDA_API_VERSION
	.align		4
        /*0000*/ 	.byte	0x04, 0x37
        /*0002*/ 	.short	(.L_30 - .L_29)
.L_29:
        /*0004*/ 	.word	0x00000082


	//----- nvinfo : EIATTR_KPARAM_INFO
	.align		4
.L_30:
        /*0008*/ 	.byte	0x04, 0x17
        /*000a*/ 	.short	(.L_32 - .L_31)
.L_31:
        /*000c*/ 	.word	0x00000000
        /*0010*/ 	.short	0x0001
        /*0012*/ 	.short	0x0008
        /*0014*/ 	.byte	0x00, 0xf0, 0x11, 0x00


	//----- nvinfo : EIATTR_KPARAM_INFO
	.align		4
.L_32:
        /*0018*/ 	.byte	0x04, 0x17
        /*001a*/ 	.short	(.L_34 - .L_33)
.L_33:
        /*001c*/ 	.word	0x00000000
        /*0020*/ 	.short	0x0000
        /*0022*/ 	.short	0x0000
        /*0024*/ 	.byte	0x00, 0xf0, 0x21, 0x00


	//----- nvinfo : EIATTR_SPARSE_MMA_MASK
	.align		4
.L_34:
        /*0028*/ 	.byte	0x03, 0x50
        /*002a*/ 	.short	0x0000


	//----- nvinfo : EIATTR_MAXREG_COUNT
	.align		4
        /*002c*/ 	.byte	0x03, 0x1b
        /*002e*/ 	.short	0x00ff


	//----- nvinfo : EIATTR_MERCURY_ISA_VERSION
	.align		4
        /*0030*/ 	.byte	0x03, 0x5f
        /*0032*/ 	.short	0x0101


	//----- nvinfo : EIATTR_VRC_CTA_INIT_COUNT
	.align		4
        /*0034*/ 	.byte	0x02, 0x4a
	.zero		1
	.zero		1


	//----- nvinfo : EIATTR_EXIT_INSTR_OFFSETS
	.align		4
        /*0038*/ 	.byte	0x04, 0x1c
        /*003a*/ 	.short	(.L_36 - .L_35)


	//   ....[0]....
.L_35:
        /*003c*/ 	.word	0x00000070


	//   ....[1]....
        /*0040*/ 	.word	0x00000910


	//----- nvinfo : EIATTR_CRS_STACK_SIZE
	.align		4
.L_36:
        /*0044*/ 	.byte	0x04, 0x1e
        /*0046*/ 	.short	(.L_38 - .L_37)
.L_37:
        /*0048*/ 	.word	0x00000000


	//----- nvinfo : EIATTR_CBANK_PARAM_SIZE
	.align		4
.L_38:
        /*004c*/ 	.byte	0x03, 0x19
        /*004e*/ 	.short	0x000c


	//----- nvinfo : EIATTR_PARAM_CBANK
	.align		4
        /*0050*/ 	.byte	0x04, 0x0a
        /*0052*/ 	.short	(.L_40 - .L_39)
	.align		4
.L_39:
        /*0054*/ 	.word	index@(.nv.constant0._Z9RandomGPUPfi)
        /*0058*/ 	.short	0x0380
        /*005a*/ 	.short	0x000c


	//----- nvinfo : EIATTR_SW_WAR
	.align		4
.L_40:
        /*005c*/ 	.byte	0x04, 0x36
        /*005e*/ 	.short	(.L_42 - .L_41)
.L_41:
        /*0060*/ 	.word	0x00000008
.L_42:


//--------------------- .nv.callgraph             --------------------------
	.section	.nv.callgraph,"",@"SHT_CUDA_CALLGRAPH"
	.align	4
	.sectionentsize	8
	.align		4
        /*0000*/ 	.word	0x00000000
	.align		4
        /*0004*/ 	.word	0xffffffff
	.align		4
        /*0008*/ 	.word	0x00000000
	.align		4
        /*000c*/ 	.word	0xfffffffe
	.align		4
        /*0010*/ 	.word	0x00000000
	.align		4
        /*0014*/ 	.word	0xfffffffd
	.align		4
        /*0018*/ 	.word	0x00000000
	.align		4
        /*001c*/ 	.word	0xfffffffc


//--------------------- .nv.constant4             --------------------------
	.section	.nv.constant4,"a",@progbits
	.align	8
	.align		8
.nv.constant4:
        /*0000*/ 	.dword	ds_MT


//--------------------- .text._Z12BoxMullerGPUPfi --------------------------
	.section	.text._Z12BoxMullerGPUPfi,"ax",@progbits
	.align	128
.text._Z12BoxMullerGPUPfi:
        .type           _Z12BoxMullerGPUPfi,@function
        .size           _Z12BoxMullerGPUPfi,(.L_x_15 - _Z12BoxMullerGPUPfi)
        .other          _Z12BoxMullerGPUPfi,@"STO_CUDA_ENTRY STV_DEFAULT"
_Z12BoxMullerGPUPfi:
[----:B------:R-:W-:Y:S01]  /*0000*/  LDC R1, c[0x0][0x37c] ;  /* 0x0000df00ff017b82 */ /* 0x000fe20000000800 */
[----:B------:R-:W0:Y:S01]  /*0010*/  S2R R4, SR_CTAID.X ;  /* 0x0000000000047919 */ /* 0x000e220000002500 */
[----:B------:R-:W0:Y:S01]  /*0020*/  LDCU UR4, c[0x0][0x360] ;  /* 0x00006c00ff0477ac */ /* 0x000e220008000800 */
[----:B------:R-:W0:Y:S02]  /*0030*/  S2R R3, SR_TID.X ;  /* 0x0000000000037919 */ /* 0x000e240000002100 */
[----:B0-----:R-:W-:-:S05]  /*0040*/  IMAD R4, R4, UR4, R3 ;  /* 0x0000000404047c24 */ /* 0x001fca000f8e0203 */
[----:B------:R-:W-:-:S13]  /*0050*/  ISETP.GT.AND P0, PT, R4, 0xfff, PT ;  /* 0x00000fff0400780c */ /* 0x000fda0003f04270 */
[----:B------:R-:W-:Y:S05]  /*0060*/  @P0 EXIT ;  /* 0x000000000000094d */ /* 0x000fea0003800000 */
[----:B------:R-:W0:Y:S01]  /*0070*/  LDCU UR5, c[0x0][0x370] ;  /* 0x00006e00ff0577ac */ /* 0x000e220008000800 */
[----:B------:R-:W1:Y:S01]  /*0080*/  LDCU UR8, c[0x0][0x388] ;  /* 0x00007100ff0877ac */ /* 0x000e620008000800 */
[----:B------:R-:W2:Y:S01]  /*0090*/  LDCU.64 UR6, c[0x0][0x358] ;  /* 0x00006b00ff0677ac */ /* 0x000ea20008000a00 */
[----:B0-----:R-:W-:Y:S02]  /*00a0*/  UIMAD UR4, UR4, UR5, URZ ;  /* 0x00000005040472a4 */ /* 0x001fe4000f8e02ff */
[----:B-12---:R-:W-:-:S11]  /*00b0*/  UISETP.GT.AND UP0, UPT, UR8, URZ, UPT ;  /* 0x000000ff0800728c */ /* 0x006fd6000bf04270 */
.L_x_8:
[----:B0-----:R-:W-:Y:S05]  /*00c0*/  BRA.U !UP0, `(.L_x_0) ;  /* 0x0000000508447547 */ /* 0x001fea000b800000 */
[----:B------:R-:W0:Y:S01]  /*00d0*/  LDC.64 R2, c[0x0][0x380] ;  /* 0x0000e000ff027b82 */ /* 0x000e220000000a00 */
[----:B------:R-:W-:Y:S01]  /*00e0*/  BSSY.RECONVERGENT B0, `(.L_x_0) ;  /* 0x000004f000007945 */ /* 0x000fe20003800200 */
[----:B------:R-:W-:-:S06]  /*00f0*/  MOV R5, R4 ;  /* 0x0000000400057202 */ /* 0x000fcc0000000f00 */
[----:B------:R-:W1:Y:S01]  /*0100*/  LDC R7, c[0x0][0x388] ;  /* 0x0000e200ff077b82 */ /* 0x000e620000000800 */
[----:B0-----:R-:W-:-:S03]  /*0110*/  IMAD.WIDE R2, R4, 0x4, R2 ;  /* 0x0000000404027825 */ /* 0x001fc600078e0202 */
[----:B------:R-:W-:Y:S02]  /*0120*/  MOV R0, R2 ;  /* 0x0000000200007202 */ /* 0x000fe40000000f00 */
[----:B------:R-:W-:Y:S02]  /*0130*/  MOV R11, R3 ;  /* 0x00000003000b7202 */ /* 0x000fe40000000f00 */
[----:B-1----:R-:W-:-:S07]  /*0140*/  LEA R6, R7, R4, 0xc ;  /* 0x0000000407067211 */ /* 0x002fce00078e60ff */
.L_x_7:
[----:B0-----:R-:W-:Y:S02]  /*0150*/  MOV R2, R0 ;  /* 0x0000000000027202 */ /* 0x001fe40000000f00 */
[----:B------:R-:W-:-:S05]  /*0160*/  MOV R3, R11 ;  /* 0x0000000b00037202 */ /* 0x000fca0000000f00 */
[----:B------:R-:W2:Y:S01]  /*0170*/  LDG.E R0, desc[UR6][R2.64] ;  /* 0x0000000602007981 */ /* 0x000ea2000c1e1900 */
[----:B------:R-:W-:Y:S01]  /*0180*/  BSSY.RECONVERGENT B1, `(.L_x_1) ;  /* 0x0000027000017945 */ /* 0x000fe20003800200 */
[----:B--2---:R-:W-:-:S04]  /*0190*/  FSETP.LT.AND P0, PT, R0, +INF , PT ;  /* 0x7f8000000000780b */ /* 0x004fc80003f01000 */
[----:B------:R-:W-:-:S13]  /*01a0*/  FSETP.GT.AND P0, PT, R0, RZ, P0 ;  /* 0x000000ff0000720b */ /* 0x000fda0000704000 */
[----:B------:R-:W-:Y:S05]  /*01b0*/  @!P0 BRA `(.L_x_2) ;  /* 0x0000000000788947 */ /* 0x000fea0003800000 */
[----:B------:R-:W-:Y:S01]  /*01c0*/  ISETP.GT.U32.AND P0, PT, R0, 0x7fffff, PT ;  /* 0x007fffff0000780c */ /* 0x000fe20003f04070 */
[----:B------:R-:W-:-:S12]  /*01d0*/  HFMA2 R13, -RZ, RZ, 0.890625, 993.5 ;  /* 0x3b2063c3ff0d7431 */ /* 0x000fd800000001ff */
[----:B------:R-:W-:-:S05]  /*01e0*/  @!P0 FMUL R0, R0, 16777216 ;  /* 0x4b80000000008820 */ /* 0x000fca0000400000 */
[----:B------:R-:W-:-:S04]  /*01f0*/  LOP3.LUT R7, R0, 0x807fffff, RZ, 0xc0, !PT ;  /* 0x807fffff00077812 */ /* 0x000fc800078ec0ff */
[----:B------:R-:W-:-:S04]  /*0200*/  LOP3.LUT R7, R7, 0x3f800000, RZ, 0xfc, !PT ;  /* 0x3f80000007077812 */ /* 0x000fc800078efcff */
[----:B------:R-:W-:-:S13]  /*0210*/  FSETP.GT.AND P1, PT, R7, 1.4142135381698608398, PT ;  /* 0x3fb504f30700780b */ /* 0x000fda0003f24000 */
[----:B------:R-:W-:-:S04]  /*0220*/  @P1 FMUL R7, R7, 0.5 ;  /* 0x3f00000007071820 */ /* 0x000fc80000400000 */
[C---:B------:R-:W-:Y:S01]  /*0230*/  FADD R9, R7.reuse, 1 ;  /* 0x3f80000007097421 */ /* 0x040fe20000000000 */
[----:B------:R-:W-:-:S04]  /*0240*/  FADD R8, R7, -1 ;  /* 0xbf80000007087421 */ /* 0x000fc80000000000 */
[----:B------:R-:W-:Y:S01]  /*0250*/  FSETP.GEU.AND P2, PT, |R9|, 1.175494350822287508e-38, PT ;  /* 0x008000000900780b */ /* 0x000fe20003f4e200 */
[----:B------:R-:W-:-:S05]  /*0260*/  FMUL R7, R8, 16777216 ;  /* 0x4b80000008077820 */ /* 0x000fca0000400000 */
[----:B------:R-:W-:-:S07]  /*0270*/  FSEL R10, R7, R8, !P2 ;  /* 0x00000008070a7208 */ /* 0x000fce0005000000 */
[----:B------:R-:W-:-:S06]  /*0280*/  @!P2 FMUL R9, R9, 16777216 ;  /* 0x4b8000000909a820 */ /* 0x000fcc0000400000 */
[----:B------:R-:W0:Y:S02]  /*0290*/  MUFU.RCP R9, R9 ;  /* 0x0000000900097308 */ /* 0x000e240000001000 */
[----:B0-----:R-:W-:-:S04]  /*02a0*/  FMUL R7, R9, R10 ;  /* 0x0000000a09077220 */ /* 0x001fc80000400000 */
[C---:B------:R-:W-:Y:S01]  /*02b0*/  FMUL R11, R8.reuse, R7 ;  /* 0x00000007080b7220 */ /* 0x040fe20000400000 */
[----:B------:R-:W-:Y:S02]  /*02c0*/  @!P0 MOV R7, 0xffffff69 ;  /* 0xffffff6900078802 */ /* 0x000fe40000000f00 */
[----:B------:R-:W-:Y:S01]  /*02d0*/  @P0 MOV R7, 0xffffff81 ;  /* 0xffffff8100070802 */ /* 0x000fe20000000f00 */
[----:B------:R-:W-:-:S03]  /*02e0*/  FADD R10, R8, -R11 ;  /* 0x8000000b080a7221 */ /* 0x000fc60000000000 */
[----:B------:R-:W-:Y:S01]  /*02f0*/  LEA.HI R0, R0, R7, RZ, 0x9 ;  /* 0x0000000700007211 */ /* 0x000fe200078f48ff */
[----:B------:R-:W-:-:S04]  /*0300*/  FMUL R12, R10, R10 ;  /* 0x0000000a0a0c7220 */ /* 0x000fc80000400000 */
[----:B------:R-:W-:Y:S01]  /*0310*/  FFMA R13, R12, R13, 0.012469261884689331055 ;  /* 0x3c4c4be00c0d7423 */ /* 0x000fe2000000000d */
[----:B------:R-:W-:-:S03]  /*0320*/  @P1 VIADD R0, R0, 0x1 ;  /* 0x0000000100001836 */ /* 0x000fc60000000000 */
[C---:B------:R-:W-:Y:S02]  /*0330*/  FFMA R13, R12.reuse, R13, 0.083334565162658691406 ;  /* 0x3daaab500c0d7423 */ /* 0x040fe4000000000d */
[----:B------:R-:W-:Y:S02]  /*0340*/  I2FP.F32.S32 R0, R0 ;  /* 0x0000000000007245 */ /* 0x000fe40000201400 */
[----:B------:R-:W-:-:S04]  /*0350*/  FMUL R13, R12, R13 ;  /* 0x0000000d0c0d7220 */ /* 0x000fc80000400000 */
[----:B------:R-:W-:-:S04]  /*0360*/  FFMA R13, R10, R13, -R11 ;  /* 0x0000000d0a0d7223 */ /* 0x000fc8000000080b */
[----:B------:R-:W-:-:S04]  /*0370*/  FADD R13, R8, R13 ;  /* 0x0000000d080d7221 */ /* 0x000fc80000000000 */
[----:B------:R-:W-:Y:S01]  /*0380*/  FFMA R13, R0, 0.69314718246459960938, R13 ;  /* 0x3f317218000d7823 */ /* 0x000fe2000000000d */
[----:B------:R-:W-:Y:S06]  /*0390*/  BRA `(.L_x_3) ;  /* 0x0000000000147947 */ /* 0x000fec0003800000 */
.L_x_2:
[----:B------:R-:W-:-:S13]  /*03a0*/  FSETP.GEU.AND P0, PT, |R0|, 1.175494350822287508e-38, PT ;  /* 0x008000000000780b */ /* 0x000fda0003f0e200 */
[----:B------:R-:W-:-:S04]  /*03b0*/  @!P0 FMUL R0, R0, 16777216 ;  /* 0x4b80000000008820 */ /* 0x000fc80000400000 */
[----:B------:R-:W0:Y:S02]  /*03c0*/  MUFU.LG2 R13, R0 ;  /* 0x00000000000d7308 */ /* 0x000e240000000c00 */
[----:B0-----:R-:W-:-:S04]  /*03d0*/  @!P0 FADD R13, R13, -24 ;  /* 0xc1c000000d0d8421 */ /* 0x001fc80000000000 */
[----:B------:R-:W-:-:S07]  /*03e0*/  FMUL R13, R13, 0.69314718246459960938 ;  /* 0x3f3172180d0d7820 */ /* 0x000fce0000400000 */
.L_x_3:
[----:B------:R-:W-:Y:S05]  /*03f0*/  BSYNC.RECONVERGENT B1 ;  /* 0x0000000000017941 */ /* 0x000fea0003800200 */
.L_x_1:
[----:B------:R-:W2:Y:S01]  /*0400*/  LDG.E R0, desc[UR6][R2.64+0x4000] ;  /* 0x0040000602007981 */ /* 0x000ea2000c1e1900 */
[----:B------:R-:W-:Y:S01]  /*0410*/  FMUL R9, R13, -2 ;  /* 0xc00000000d097820 */ /* 0x000fe20000400000 */
[----:B------:R-:W-:Y:S03]  /*0420*/  BSSY.RECONVERGENT B1, `(.L_x_4) ;  /* 0x000000e000017945 */ /* 0x000fe60003800200 */
[----:B------:R0:W1:Y:S01]  /*0430*/  MUFU.RSQ R8, R9 ;  /* 0x0000000900087308 */ /* 0x0000620000001400 */
[----:B------:R-:W-:-:S04]  /*0440*/  IADD3 R7, PT, PT, R9, -0xd000000, RZ ;  /* 0xf300000009077810 */ /* 0x000fc80007ffe0ff */
[----:B------:R-:W-:Y:S01]  /*0450*/  ISETP.GT.U32.AND P0, PT, R7, 0x727fffff, PT ;  /* 0x727fffff0700780c */ /* 0x000fe20003f04070 */
[----:B--2---:R-:W-:-:S12]  /*0460*/  FMUL R13, R0, 6.2831854820251464844 ;  /* 0x40c90fdb000d7820 */ /* 0x004fd80000400000 */
[----:B01----:R-:W-:Y:S05]  /*0470*/  @!P0 BRA `(.L_x_5) ;  /* 0x0000000000108947 */ /* 0x003fea0003800000 */
[----:B------:R-:W-:-:S07]  /*0480*/  MOV R12, 0x4a0 ;  /* 0x000004a0000c7802 */ /* 0x000fce0000000f00 */
[----:B------:R-:W-:Y:S05]  /*0490*/  CALL.REL.NOINC `($__internal_0_$__cuda_sm20_sqrt_rn_f32_slowpath) ;  /* 0x0000000000607944 */ /* 0x000fea0003c00000 */
[----:B------:R-:W-:Y:S01]  /*04a0*/  MOV R0, R7 ;  /* 0x0000000700007202 */ /* 0x000fe20000000f00 */
[----:B------:R-:W-:Y:S06]  /*04b0*/  BRA `(.L_x_6) ;  /* 0x0000000000107947 */ /* 0x000fec0003800000 */
.L_x_5:
[----:B------:R-:W-:Y:S01]  /*04c0*/  FMUL.FTZ R0, R9, R8 ;  /* 0x0000000809007220 */ /* 0x000fe20000410000 */
[----:B------:R-:W-:-:S03]  /*04d0*/  FMUL.FTZ R8, R8, 0.5 ;  /* 0x3f00000008087820 */ /* 0x000fc60000410000 */
[----:B------:R-:W-:-:S04]  /*04e0*/  FFMA R7, -R0, R0, R9 ;  /* 0x0000000000077223 */ /* 0x000fc80000000109 */
[----:B------:R-:W-:-:S07]  /*04f0*/  FFMA R0, R7, R8, R0 ;  /* 0x0000000807007223 */ /* 0x000fce0000000000 */
.L_x_6:
[----:B------:R-:W-:Y:S05]  /*0500*/  BSYNC.RECONVERGENT B1 ;  /* 0x0000000000017941 */ /* 0x000fea0003800200 */
.L_x_4:
[----:B------:R-:W-:Y:S01]  /*0510*/  FMUL.RZ R8, R13, 0.15915493667125701904 ;  /* 0x3e22f9830d087820 */ /* 0x000fe2000040c000 */
[----:B------:R-:W-:-:S03]  /*0520*/  IADD3 R5, PT, PT, R5, 0x2000, RZ ;  /* 0x0000200005057810 */ /* 0x000fc60007ffe0ff */
[----:B------:R-:W0:Y:S01]  /*0530*/  MUFU.COS R7, R8 ;  /* 0x0000000800077308 */ /* 0x000e220000000000 */
[----:B------:R-:W-:-:S07]  /*0540*/  ISETP.GE.AND P0, PT, R5, R6, PT ;  /* 0x000000060500720c */ /* 0x000fce0003f06270 */
[----:B------:R-:W1:Y:S01]  /*0550*/  MUFU.SIN R9, R8 ;  /* 0x0000000800097308 */ /* 0x000e620000000400 */
[----:B0-----:R-:W-:-:S05]  /*0560*/  FMUL R7, R7, R0 ;  /* 0x0000000007077220 */ /* 0x001fca0000400000 */
[----:B------:R0:W-:Y:S01]  /*0570*/  STG.E desc[UR6][R2.64], R7 ;  /* 0x0000000702007986 */ /* 0x0001e2000c101906 */
[----:B-1----:R-:W-:Y:S01]  /*0580*/  FMUL R9, R9, R0 ;  /* 0x0000000009097220 */ /* 0x002fe20000400000 */
[----:B------:R-:W-:-:S04]  /*0590*/  IADD3 R0, P1, PT, R2, 0x8000, RZ ;  /* 0x0000800002007810 */ /* 0x000fc80007f3e0ff */
[----:B------:R0:W-:Y:S01]  /*05a0*/  STG.E desc[UR6][R2.64+0x4000], R9 ;  /* 0x0040000902007986 */ /* 0x0001e2000c101906 */
[----:B------:R-:W-:Y:S01]  /*05b0*/  IADD3.X R11, PT, PT, RZ, R3, RZ, P1, !PT ;  /* 0x00000003ff0b7210 */ /* 0x000fe20000ffe4ff */
[----:B------:R-:W-:Y:S07]  /*05c0*/  @!P0 BRA `(.L_x_7) ;  /* 0xfffffff800e08947 */ /* 0x000fee000383ffff */
[----:B------:R-:W-:Y:S05]  /*05d0*/  BSYNC.RECONVERGENT B0 ;  /* 0x0000000000007941 */ /* 0x000fea0003800200 */
.L_x_0:
[----:B------:R-:W-:-:S04]  /*05e0*/  IADD3 R4, PT, PT, R4, UR4, RZ ;  /* 0x0000000404047c10 */ /* 0x000fc8000fffe0ff */
[----:B------:R-:W-:-:S13]  /*05f0*/  ISETP.GT.AND P0, PT, R4, 0xfff, PT ;  /* 0x00000fff0400780c */ /* 0x000fda0003f04270 */
[----:B------:R-:W-:Y:S05]  /*0600*/  @!P0 BRA `(.L_x_8) ;  /* 0xfffffff800ac8947 */ /* 0x000fea000383ffff */
[----:B------:R-:W-:Y:S05]  /*0610*/  EXIT ;  /* 0x000000000000794d */ /* 0x000fea0003800000 */
        .weak           $__internal_0_$__cuda_sm20_sqrt_rn_f32_slowpath
        .type           $__internal_0_$__cuda_sm20_sqrt_rn_f32_slowpath,@function
        .size           $__internal_0_$__cuda_sm20_sqrt_rn_f32_slowpath,(.L_x_15 - $__internal_0_$__cuda_sm20_sqrt_rn_f32_slowpath)
$__internal_0_$__cuda_sm20_sqrt_rn_f32_slowpath:
[----:B------:R-:W-:-:S13]  /*0620*/  LOP3.LUT P0, RZ, R9, 0x7fffffff, RZ, 0xc0, !PT ;  /* 0x7fffffff09ff7812 */ /* 0x000fda000780c0ff */
[----:B------:R-:W-:Y:S01]  /*0630*/  @!P0 IMAD.MOV.U32 R7, RZ, RZ, R9 ;  /* 0x000000ffff078224 */ /* 0x000fe200078e0009 */
[----:B------:R-:W-:Y:S06]  /*0640*/  @!P0 BRA `(.L_x_9) ;  /* 0x0000000000448947 */ /* 0x000fec0003800000 */
[----:B------:R-:W-:Y:S02]  /*0650*/  FSETP.GEU.FTZ.AND P0, PT, R9, RZ, PT ;  /* 0x000000ff0900720b */ /* 0x000fe40003f1e000 */
[----:B------:R-:W-:-:S11]  /*0660*/  MOV R0, R9 ;  /* 0x0000000900007202 */ /* 0x000fd60000000f00 */
[----:B------:R-:W-:Y:S01]  /*0670*/  @!P0 MOV R7, 0x7fffffff ;  /* 0x7fffffff00078802 */ /* 0x000fe20000000f00 */
[----:B------:R-:W-:Y:S06]  /*0680*/  @!P0 BRA `(.L_x_9) ;  /* 0x0000000000348947 */ /* 0x000fec0003800000 */
[----:B------:R-:W-:-:S13]  /*0690*/  FSETP.GTU.FTZ.AND P0, PT, |R0|, +INF , PT ;  /* 0x7f8000000000780b */ /* 0x000fda0003f1c200 */
[----:B------:R-:W-:Y:S01]  /*06a0*/  @P0 FADD.FTZ R7, R0, 1 ;  /* 0x3f80000000070421 */ /* 0x000fe20000010000 */
[----:B------:R-:W-:Y:S06]  /*06b0*/  @P0 BRA `(.L_x_9) ;  /* 0x0000000000280947 */ /* 0x000fec0003800000 */
[----:B------:R-:W-:-:S13]  /*06c0*/  FSETP.NEU.FTZ.AND P0, PT, |R0|, +INF , PT ;  /* 0x7f8000000000780b */ /* 0x000fda0003f1d200 */
[----:B------:R-:W-:-:S04]  /*06d0*/  @P0 FFMA R8, R0, 1.84467440737095516160e+19, RZ ;  /* 0x5f80000000080823 */ /* 0x000fc800000000ff */
[----:B------:R-:W0:Y:S02]  /*06e0*/  @P0 MUFU.RSQ R7, R8 ;  /* 0x0000000800070308 */ /* 0x000e240000001400 */
[----:B0-----:R-:W-:Y:S01]  /*06f0*/  @P0 FMUL.FTZ R9, R8, R7 ;  /* 0x0000000708090220 */ /* 0x001fe20000410000 */
[----:B------:R-:W-:Y:S01]  /*0700*/  @P0 FMUL.FTZ R11, R7, 0.5 ;  /* 0x3f000000070b0820 */ /* 0x000fe20000410000 */
[----:B------:R-:W-:Y:S02]  /*0710*/  @!P0 MOV R7, R0 ;  /* 0x0000000000078202 */ /* 0x000fe40000000f00 */
[----:B------:R-:W-:-:S04]  /*0720*/  @P0 FADD.FTZ R10, -R9, -RZ ;  /* 0x800000ff090a0221 */ /* 0x000fc80000010100 */
[----:B------:R-:W-:-:S04]  /*0730*/  @P0 FFMA R10, R9, R10, R8 ;  /* 0x0000000a090a0223 */ /* 0x000fc80000000008 */
[----:B------:R-:W-:-:S04]  /*0740*/  @P0 FFMA R10, R10, R11, R9 ;  /* 0x0000000b0a0a0223 */ /* 0x000fc80000000009 */
[----:B------:R-:W-:-:S07]  /*0750*/  @P0 FMUL.FTZ R7, R10, 2.3283064365386962891e-10 ;  /* 0x2f8000000a070820 */ /* 0x000fce0000410000 */
.L_x_9:
[----:B------:R-:W-:Y:S01]  /*0760*/  HFMA2 R9, -RZ, RZ, 0, 0 ;  /* 0x00000000ff097431 */ /* 0x000fe200000001ff */
[----:B------:R-:W-:-:S04]  /*0770*/  MOV R8, R12 ;  /* 0x0000000c00087202 */ /* 0x000fc80000000f00 */
[----:B------:R-:W-:Y:S05]  /*0780*/  RET.REL.NODEC R8 `(_Z12BoxMullerGPUPfi) ;  /* 0xfffffff8081c7950 */ /* 0x000fea0003c3ffff */
.L_x_10:
[----:B------:R-:W-:-:S00]  /*0790*/  BRA `(.L_x_10) ;  /* 0xfffffffc00fc7947 */ /* 0x000fc0000383ffff */
[----:B------:R-:W-:-:S00]  /*07a0*/  NOP ;  /* 0x0000000000007918 */ /* 0x000fc00000000000 */
        /* <DEDUP_REMOVED lines=13> */
.L_x_15:


//--------------------- .text._Z9RandomGPUPfi     --------------------------
	.section	.text._Z9RandomGPUPfi,"ax",@progbits
	.align	128
.text._Z9RandomGPUPfi:
        .type           _Z9RandomGPUPfi,@function
        .size           _Z9RandomGPUPfi,(.L_x_17 - _Z9RandomGPUPfi)
        .other          _Z9RandomGPUPfi,@"STO_CUDA_ENTRY STV_DEFAULT"
_Z9RandomGPUPfi:
[----:B------:R-:W0:Y:S01]  /*0000*/  LDC R1, c[0x0][0x37c] ;  /* 0x0000df00ff017b82 */ /* 0x000e220000000800 */
[----:B------:R-:W1:Y:S01]  /*0010*/  S2R R22, SR_CTAID.X ;  /* 0x0000000000167919 */ /* 0x000e620000002500 */
[----:B------:R-:W1:Y:S01]  /*0020*/  LDCU UR6, c[0x0][0x360] ;  /* 0x00006c00ff0677ac */ /* 0x000e620008000800 */
[----:B0-----:R-:W-:Y:S01]  /*0030*/  VIADD R1, R1, 0xffffffb0 ;  /* 0xffffffb001017836 */ /* 0x001fe20000000000 */
[----:B------:R-:W1:Y:S02]  /*0040*/  S2R R3, SR_TID.X ;  /* 0x0000000000037919 */ /* 0x000e640000002100 */
[----:B-1----:R-:W-:-:S05]  /*0050*/  IMAD R22, R22, UR6, R3 ;  /* 0x0000000616167c24 */ /* 0x002fca000f8e0203 */
[----:B------:R-:W-:-:S13]  /*0060*/  ISETP.GT.AND P0, PT, R22, 0xfff, PT ;  /* 0x00000fff1600780c */ /* 0x000fda0003f04270 */
[----:B------:R-:W-:Y:S05]  /*0070*/  @P0 EXIT ;  /* 0x000000000000094d */ /* 0x000fea0003800000 */
[----:B------:R-:W0:Y:S01]  /*0080*/  LDC.64 R20, c[0x4][RZ] ;  /* 0x01000000ff147b82 */ /* 0x000e220000000a00 */
[----:B------:R-:W1:Y:S01]  /*0090*/  LDCU UR7, c[0x0][0x388] ;  /* 0x00007100ff0777ac */ /* 0x000e620008000800 */
[--C-:B------:R-:W-:Y:S01]  /*00a0*/  IMAD.MOV.U32 R24, RZ, RZ, R22.reuse ;  /* 0x000000ffff187224 */ /* 0x100fe200078e0016 */
[----:B------:R-:W-:Y:S01]  /*00b0*/  SHF.R.S32.HI R25, RZ, 0x1f, R22 ;  /* 0x0000001fff197819 */ /* 0x000fe20000011416 */
[----:B------:R-:W2:Y:S04]  /*00c0*/  LDCU.64 UR4, c[0x0][0x358] ;  /* 0x00006b00ff0477ac */ /* 0x000ea80008000a00 */
[----:B------:R-:W3:Y:S01]  /*00d0*/  LDC R23, c[0x0][0x370] ;  /* 0x0000dc00ff177b82 */ /* 0x000ee20000000800 */
[----:B-1----:R-:W-:Y:S01]  /*00e0*/  UISETP.GT.AND UP0, UPT, UR7, URZ, UPT ;  /* 0x000000ff0700728c */ /* 0x002fe2000bf04270 */
[----:B0-----:R-:W-:-:S04]  /*00f0*/  IMAD.WIDE R20, R22, 0x10, R20 ;  /* 0x0000001016147825 */ /* 0x001fc800078e0214 */
[----:B--23--:R-:W-:-:S07]  /*0100*/  IMAD R23, R23, UR6, RZ ;  /* 0x0000000617177c24 */ /* 0x00cfce000f8e02ff */
.L_x_13:
[----:B0-----:R-:W2:Y:S01]  /*0110*/  LDG.E R2, desc[UR4][R20.64+0xc] ;  /* 0x00000c0414027981 */ /* 0x001ea2000c1e1900 */
[----:B------:R-:W-:Y:S01]  /*0120*/  IMAD.MOV.U32 R27, RZ, RZ, 0x6c078965 ;  /* 0x6c078965ff1b7424 */ /* 0x000fe200078e00ff */
[----:B--2---:R-:W-:-:S04]  /*0130*/  SHF.R.U32.HI R3, RZ, 0x1e, R2 ;  /* 0x0000001eff037819 */ /* 0x004fc80000011602 */
[----:B------:R-:W-:-:S05]  /*0140*/  LOP3.LUT R0, R2, R3, RZ, 0x3c, !PT ;  /* 0x0000000302007212 */ /* 0x000fca00078e3cff */
[----:B------:R-:W-:-:S05]  /*0150*/  IMAD R3, R0, R27, 0x1 ;  /* 0x0000000100037424 */ /* 0x000fca00078e021b */
[----:B------:R-:W-:Y:S01]  /*0160*/  SHF.R.U32.HI R0, RZ, 0x1e, R3 ;  /* 0x0000001eff007819 */ /* 0x000fe20000011603 */
[----:B------:R0:W-:Y:S03]  /*0170*/  STL.64 [R1], R2 ;  /* 0x0000000201007387 */ /* 0x0001e60000100a00 */
[----:B------:R-:W-:-:S05]  /*0180*/  LOP3.LUT R0, R3, R0, RZ, 0x3c, !PT ;  /* 0x0000000003007212 */ /* 0x000fca00078e3cff */
[----:B------:R-:W-:-:S05]  /*0190*/  IMAD R4, R0, R27, 0x2 ;  /* 0x0000000200047424 */ /* 0x000fca00078e021b */
[----:B------:R-:W-:-:S04]  /*01a0*/  SHF.R.U32.HI R5, RZ, 0x1e, R4 ;  /* 0x0000001eff057819 */ /* 0x000fc80000011604 */
[----:B------:R-:W-:-:S05]  /*01b0*/  LOP3.LUT R0, R4, R5, RZ, 0x3c, !PT ;  /* 0x0000000504007212 */ /* 0x000fca00078e3cff */
[----:B------:R-:W-:-:S05]  /*01c0*/  IMAD R5, R0, R27, 0x3 ;  /* 0x0000000300057424 */ /* 0x000fca00078e021b */
[----:B------:R-:W-:Y:S01]  /*01d0*/  SHF.R.U32.HI R0, RZ, 0x1e, R5 ;  /* 0x0000001eff007819 */ /* 0x000fe20000011605 */
[----:B------:R0:W-:Y:S03]  /*01e0*/  STL.64 [R1+0x8], R4 ;  /* 0x0000080401007387 */ /* 0x0001e60000100a00 */
        /* <DEDUP_REMOVED lines=51> */
[----:B------:R0:W-:Y:S01]  /*0520*/  STL [R1+0x48], R0 ;  /* 0x0000480001007387 */ /* 0x0001e20000100800 */
[----:B------:R-:W-:Y:S05]  /*0530*/  BRA.U !UP0, `(.L_x_11) ;  /* 0x0000000108dc7547 */ /* 0x000fea000b800000 */
[----:B0-----:R0:W5:Y:S01]  /*0540*/  LDG.E R8, desc[UR4][R20.64] ;  /* 0x0000000414087981 */ /* 0x001162000c1e1900 */
[----:B------:R-:W1:Y:S03]  /*0550*/  LDC.64 R2, c[0x0][0x380] ;  /* 0x0000e000ff027b82 */ /* 0x000e660000000a00 */
[----:B------:R0:W5:Y:S04]  /*0560*/  LDG.E R9, desc[UR4][R20.64+0x4] ;  /* 0x0000040414097981 */ /* 0x000168000c1e1900 */
[----:B------:R0:W5:Y:S01]  /*0570*/  LDG.E R10, desc[UR4][R20.64+0x8] ;  /* 0x00000804140a7981 */ /* 0x000162000c1e1900 */
[----:B------:R-:W2:Y:S03]  /*0580*/  LDC R7, c[0x0][0x388] ;  /* 0x0000e200ff077b82 */ /* 0x000ea60000000800 */
[----:B------:R0:W5:Y:S01]  /*0590*/  LDL R14, [R1] ;  /* 0x00000000010e7983 */ /* 0x0001620000100800 */
[----:B------:R-:W-:Y:S01]  /*05a0*/  IMAD.SHL.U32 R5, R25, 0x4, RZ ;  /* 0x0000000419057824 */ /* 0x000fe200078e00ff */
[----:B------:R-:W-:Y:S01]  /*05b0*/  BSSY.RECONVERGENT B0, `(.L_x_11) ;  /* 0x000002f000007945 */ /* 0x000fe20003800200 */
[----:B------:R-:W-:-:S02]  /*05c0*/  IMAD.MOV.U32 R0, RZ, RZ, R24 ;  /* 0x000000ffff007224 */ /* 0x000fc400078e0018 */
[----:B------:R-:W-:Y:S02]  /*05d0*/  IMAD.MOV.U32 R4, RZ, RZ, RZ ;  /* 0x000000ffff047224 */ /* 0x000fe400078e00ff */
[----:B-1----:R-:W-:-:S04]  /*05e0*/  IMAD.WIDE.U32 R2, R22, 0x4, R2 ;  /* 0x0000000416027825 */ /* 0x002fc800078e0002 */
[----:B------:R-:W-:Y:S02]  /*05f0*/  IMAD.IADD R3, R3, 0x1, R5 ;  /* 0x0000000103037824 */ /* 0x000fe400078e0205 */
[----:B0-2---:R-:W-:-:S07]  /*0600*/  IMAD R5, R7, 0x1000, R24 ;  /* 0x0000100007057824 */ /* 0x005fce00078e0218 */
.L_x_12:
[C---:B------:R-:W-:Y:S02]  /*0610*/  VIADD R12, R4.reuse, 0x1 ;  /* 0x00000001040c7836 */ /* 0x040fe40000000000 */
[----:B0-----:R-:W-:-:S03]  /*0620*/  VIADD R6, R4, 0x9 ;  /* 0x0000000904067836 */ /* 0x001fc60000000000 */
[----:B------:R-:W-:-:S13]  /*0630*/  ISETP.GT.AND P0, PT, R12, 0x12, PT ;  /* 0x000000120c00780c */ /* 0x000fda0003f04270 */
[----:B------:R-:W-:Y:S01]  /*0640*/  @P0 VIADD R12, R4, 0xffffffee ;  /* 0xffffffee040c0836 */ /* 0x000fe20000000000 */
[----:B------:R-:W-:-:S03]  /*0650*/  ISETP.GT.AND P0, PT, R6, 0x12, PT ;  /* 0x000000120600780c */ /* 0x000fc60003f04270 */
[----:B------:R-:W-:-:S06]  /*0660*/  IMAD R11, R12, 0x4, R1 ;  /* 0x000000040c0b7824 */ /* 0x000fcc00078e0201 */
[----:B------:R-:W2:Y:S04]  /*0670*/  LDL R11, [R11] ;  /* 0x000000000b0b7983 */ /* 0x000ea80000100800 */
[----:B------:R-:W-:-:S04]  /*0680*/  @P0 VIADD R6, R4, 0xfffffff6 ;  /* 0xfffffff604060836 */ /* 0x000fc80000000000 */
[----:B------:R-:W-:-:S06]  /*0690*/  IMAD R7, R6, 0x4, R1 ;  /* 0x0000000406077824 */ /* 0x000fcc00078e0201 */
[----:B------:R-:W3:Y:S01]  /*06a0*/  LDL R7, [R7] ;  /* 0x0000000007077983 */ /* 0x000ee20000100800 */
[----:B-----5:R-:W-:Y:S01]  /*06b0*/  LOP3.LUT R6, R14, 0xfffffffe, RZ, 0xc0, !PT ;  /* 0xfffffffe0e067812 */ /* 0x020fe200078ec0ff */
[----:B------:R-:W-:Y:S02]  /*06c0*/  IMAD R16, R4, 0x4, R1 ;  /* 0x0000000404107824 */ /* 0x000fe400078e0201 */
[----:B------:R-:W-:Y:S02]  /*06d0*/  VIADD R0, R0, 0x1000 ;  /* 0x0000100000007836 */ /* 0x000fe40000000000 */
[----:B------:R-:W-:Y:S01]  /*06e0*/  IMAD.MOV.U32 R4, RZ, RZ, R12 ;  /* 0x000000ffff047224 */ /* 0x000fe200078e000c */
[--C-:B--2---:R-:W-:Y:S01]  /*06f0*/  LOP3.LUT R6, R6, 0x1, R11.reuse, 0xf8, !PT ;  /* 0x0000000106067812 */ /* 0x104fe200078ef80b */
[----:B------:R-:W-:-:S03]  /*0700*/  IMAD.MOV.U32 R14, RZ, RZ, R11 ;  /* 0x000000ffff0e7224 */ /* 0x000fc600078e000b */
[----:B------:R-:W-:Y:S02]  /*0710*/  LOP3.LUT R13, R6, 0x1, RZ, 0xc0, !PT ;  /* 0x00000001060d7812 */ /* 0x000fe400078ec0ff */
[----:B------:R-:W-:-:S03]  /*0720*/  SHF.R.U32.HI R6, RZ, 0x1, R6 ;  /* 0x00000001ff067819 */ /* 0x000fc60000011606 */
[----:B------:R-:W-:-:S05]  /*0730*/  IMAD.MOV R13, RZ, RZ, -R13 ;  /* 0x000000ffff0d7224 */ /* 0x000fca00078e0a0d */
[----:B------:R-:W-:Y:S02]  /*0740*/  ISETP.GE.AND P0, PT, R13, RZ, PT ;  /* 0x000000ff0d00720c */ /* 0x000fe40003f06270 */
[----:B---3--:R-:W-:-:S11]  /*0750*/  LOP3.LUT R13, R7, R6, RZ, 0x3c, !PT ;  /* 0x00000006070d7212 */ /* 0x008fd600078e3cff */
[----:B------:R-:W-:Y:S02]  /*0760*/  @!P0 LOP3.LUT R13, R13, R8, RZ, 0x3c, !PT ;  /* 0x000000080d0d8212 */ /* 0x000fe400078e3cff */
[----:B------:R-:W-:Y:S02]  /*0770*/  ISETP.NE.AND P0, PT, R0, R5, PT ;  /* 0x000000050000720c */ /* 0x000fe40003f05270 */
[----:B------:R-:W-:Y:S01]  /*0780*/  SHF.R.U32.HI R6, RZ, 0xc, R13 ;  /* 0x0000000cff067819 */ /* 0x000fe2000001160d */
[----:B------:R0:W-:Y:S03]  /*0790*/  STL [R16], R13 ;  /* 0x0000000d10007387 */ /* 0x0001e60000100800 */
[----:B------:R-:W-:-:S05]  /*07a0*/  LOP3.LUT R6, R6, R13, RZ, 0x3c, !PT ;  /* 0x0000000d06067212 */ /* 0x000fca00078e3cff */
[----:B------:R-:W-:-:S05]  /*07b0*/  IMAD.SHL.U32 R7, R6, 0x80, RZ ;  /* 0x0000008006077824 */ /* 0x000fca00078e00ff */
[----:B------:R-:W-:-:S05]  /*07c0*/  LOP3.LUT R7, R6, R7, R9, 0x78, !PT ;  /* 0x0000000706077212 */ /* 0x000fca00078e7809 */
[----:B------:R-:W-:-:S05]  /*07d0*/  IMAD.SHL.U32 R6, R7, 0x8000, RZ ;  /* 0x0000800007067824 */ /* 0x000fca00078e00ff */
[----:B------:R-:W-:-:S04]  /*07e0*/  LOP3.LUT R6, R7, R6, R10, 0x78, !PT ;  /* 0x0000000607067212 */ /* 0x000fc800078e780a */
[----:B------:R-:W-:-:S04]  /*07f0*/  SHF.R.U32.HI R7, RZ, 0x12, R6 ;  /* 0x00000012ff077819 */ /* 0x000fc80000011606 */
[----:B------:R-:W-:Y:S01]  /*0800*/  LOP3.LUT R7, R6, R7, RZ, 0x3c, !PT ;  /* 0x0000000706077212 */ /* 0x000fe200078e3cff */
[----:B------:R-:W-:Y:S01]  /*0810*/  IMAD.MOV.U32 R6, RZ, RZ, R2 ;  /* 0x000000ffff067224 */ /* 0x000fe200078e0002 */
[----:B------:R-:W-:Y:S02]  /*0820*/  IADD3 R2, P1, PT, R2, 0x4000, RZ ;  /* 0x0000400002027810 */ /* 0x000fe40007f3e0ff */
[----:B------:R-:W-:-:S05]  /*0830*/  I2FP.F32.U32 R7, R7 ;  /* 0x0000000700077245 */ /* 0x000fca0000201000 */
[----:B------:R-:W-:-:S04]  /*0840*/  FADD R7, R7, 1 ;  /* 0x3f80000007077421 */ /* 0x000fc80000000000 */
[----:B------:R-:W-:Y:S01]  /*0850*/  FMUL R15, R7, 2.3283064365386962891e-10 ;  /* 0x2f800000070f7820 */ /* 0x000fe20000400000 */
[--C-:B------:R-:W-:Y:S02]  /*0860*/  IMAD.MOV.U32 R7, RZ, RZ, R3.reuse ;  /* 0x000000ffff077224 */ /* 0x100fe400078e0003 */
[----:B------:R-:W-:-:S03]  /*0870*/  IMAD.X R3, RZ, RZ, R3, P1 ;  /* 0x000000ffff037224 */ /* 0x000fc600008e0603 */
[----:B------:R0:W-:Y:S01]  /*0880*/  STG.E desc[UR4][R6.64], R15 ;  /* 0x0000000f06007986 */ /* 0x0001e2000c101904 */
[----:B------:R-:W-:Y:S05]  /*0890*/  @P0 BRA `(.L_x_12) ;  /* 0xfffffffc005c0947 */ /* 0x000fea000383ffff */
[----:B------:R-:W-:Y:S05]  /*08a0*/  BSYNC.RECONVERGENT B0 ;  /* 0x0000000000007941 */ /* 0x000fea0003800200 */
.L_x_11:
[C---:B------:R-:W-:Y:S01]  /*08b0*/  IMAD.IADD R24, R23.reuse, 0x1, R24 ;  /* 0x0000000117187824 */ /* 0x040fe200078e0218 */
[C---:B------:R-:W-:Y:S01]  /*08c0*/  IADD3 R22, P1, PT, R23.reuse, R22, RZ ;  /* 0x0000001617167210 */ /* 0x040fe20007f3e0ff */
[----:B------:R-:W-:-:S03]  /*08d0*/  IMAD.WIDE.U32 R20, R23, 0x10, R20 ;  /* 0x0000001017147825 */ /* 0x000fc600078e0014 */
[----:B------:R-:W-:Y:S01]  /*08e0*/  ISETP.GT.AND P0, PT, R24, 0xfff, PT ;  /* 0x00000fff1800780c */ /* 0x000fe20003f04270 */
[----:B------:R-:W-:-:S12]  /*08f0*/  IMAD.X R25, RZ, RZ, R25, P1 ;  /* 0x000000ffff197224 */ /* 0x000fd800008e0619 */
[----:B------:R-:W-:Y:S05]  /*0900*/  @!P0 BRA `(.L_x_13) ;  /* 0xfffffff800008947 */ /* 0x000fea000383ffff */
[----:B------:R-:W-:Y:S05]  /*0910*/  EXIT ;  /* 0x000000000000794d */ /* 0x000fea0003800000 */
.L_x_14:
        /* <DEDUP_REMOVED lines=14> */
.L_x_17:


//--------------------- .nv.shared.reserved.0     --------------------------
	.section	.nv.shared.reserved.0,"aw",@nobits
	.weak		__nv_reservedSMEM_offset_0_alias
	.size		__nv_reservedSMEM_offset_0_alias, 0, 64
	.other		__nv_reservedSMEM_offset_0_alias,@"STO_CUDA_RESERVED_SHARED STV_DEFAULT"
__nv_reservedSMEM_offset_0_alias:
	.zero		0
	.zero		64


//--------------------- .nv.global                --------------------------
	.section	.nv.global,"aw",@nobits
	.align	4
.nv.global:
	.type		ds_MT,@object
	.size		ds_MT,(.L_0 - ds_MT)
ds_MT:
	.zero		65536
.L_0:


//--------------------- .nv.constant0._Z12BoxMullerGPUPfi --------------------------
	.section	.nv.constant0._Z12BoxMullerGPUPfi,"a",@progbits
	.sectionflags	@""
	.align	4
.nv.constant0._Z12BoxMullerGPUPfi:
	.zero		908


//--------------------- .nv.constant0._Z9RandomGPUPfi --------------------------
	.section	.nv.constant0._Z9RandomGPUPfi,"a",@progbits
	.sectionflags	@""
	.align	4
.nv.constant0._Z9RandomGPUPfi:
	.zero		908


//--------------------- SYMBOLS --------------------------

	.type		.nv.reservedSmem.offset0,@object
	.size		.nv.reservedSmem.offset0,0x4
